	.headerflags	@"EF_CUDA_TEXMODE_UNIFIED EF_CUDA_64BIT_ADDRESS EF_CUDA_SM75 EF_CUDA_VIRTUAL_SM(EF_CUDA_SM75)"
	.elftype	@"ET_EXEC"


//--------------------- .nv.info                  --------------------------
	.section	.nv.info,"",@"SHT_CUDA_INFO"
	.align	4


	//----- nvinfo : EIATTR_REGCOUNT
	.align		4
        /*0000*/ 	.byte	0x04, 0x2f
        /*0002*/ 	.short	(.L_7 - .L_6)
	.align		4
.L_6:
        /*0004*/ 	.word	index@(triton_poi_fused_cat_1)
        /*0008*/ 	.word	0x00000038


	//----- nvinfo : EIATTR_FRAME_SIZE
	.align		4
.L_7:
        /*000c*/ 	.byte	0x04, 0x11
        /*000e*/ 	.short	(.L_9 - .L_8)
	.align		4
.L_8:
        /*0010*/ 	.word	index@(triton_poi_fused_cat_1)
        /*0014*/ 	.word	0x00000000


	//----- nvinfo : EIATTR_MIN_STACK_SIZE
	.align		4
.L_9:
        /*0018*/ 	.byte	0x04, 0x12
        /*001a*/ 	.short	(.L_11 - .L_10)
	.align		4
.L_10:
        /*001c*/ 	.word	index@(triton_poi_fused_cat_1)
        /*0020*/ 	.word	0x00000000
.L_11:


//--------------------- .nv.info.triton_poi_fused_cat_1 --------------------------
	.section	.nv.info.triton_poi_fused_cat_1,"",@"SHT_CUDA_INFO"
	.sectionflags	@""
	.align	4


	//----- nvinfo : EIATTR_SW_WAR
	.align		4
        /*0000*/ 	.byte	0x04, 0x36
        /*0002*/ 	.short	(.L_13 - .L_12)
.L_12:
        /*0004*/ 	.word	0x00000001


	//----- nvinfo : EIATTR_CUDA_API_VERSION
	.align		4
.L_13:
        /*0008*/ 	.byte	0x04, 0x37
        /*000a*/ 	.short	(.L_15 - .L_14)
.L_14:
        /*000c*/ 	.word	0x00000080


	//----- nvinfo : EIATTR_PARAM_CBANK
	.align		4
.L_15:
        /*0010*/ 	.byte	0x04, 0x0a
        /*0012*/ 	.short	(.L_17 - .L_16)
	.align		4
.L_16:
        /*0014*/ 	.word	index@(.nv.constant0.triton_poi_fused_cat_1)
        /*0018*/ 	.short	0x0160
        /*001a*/ 	.short	0x0030


	//----- nvinfo : EIATTR_CBANK_PARAM_SIZE
	.align		4
.L_17:
        /*001c*/ 	.byte	0x03, 0x19
        /*001e*/ 	.short	0x0030


	//----- nvinfo : EIATTR_KPARAM_INFO
	.align		4
        /*0020*/ 	.byte	0x04, 0x17
        /*0022*/ 	.short	(.L_19 - .L_18)
.L_18:
        /*0024*/ 	.word	0x00000000
        /*0028*/ 	.short	0x0005
        /*002a*/ 	.short	0x0028
        /*002c*/ 	.byte	0x00, 0xf4, 0x21, 0x00


	//----- nvinfo : EIATTR_KPARAM_INFO
	.align		4
.L_19:
        /*0030*/ 	.byte	0x04, 0x17
        /*0032*/ 	.short	(.L_21 - .L_20)
.L_20:
        /*0034*/ 	.word	0x00000000
        /*0038*/ 	.short	0x0004
        /*003a*/ 	.short	0x0020
        /*003c*/ 	.byte	0x00, 0xf0, 0x11, 0x00


	//----- nvinfo : EIATTR_KPARAM_INFO
	.align		4
.L_21:
        /*0040*/ 	.byte	0x04, 0x17
        /*0042*/ 	.short	(.L_23 - .L_22)
.L_22:
        /*0044*/ 	.word	0x00000000
        /*0048*/ 	.short	0x0003
        /*004a*/ 	.short	0x0018
        /*004c*/ 	.byte	0x00, 0xf4, 0x21, 0x00


	//----- nvinfo : EIATTR_KPARAM_INFO
	.align		4
.L_23:
        /*0050*/ 	.byte	0x04, 0x17
        /*0052*/ 	.short	(.L_25 - .L_24)
.L_24:
        /*0054*/ 	.word	0x00000000
        /*0058*/ 	.short	0x0002
        /*005a*/ 	.short	0x0010
        /*005c*/ 	.byte	0x00, 0xf4, 0x21, 0x00


	//----- nvinfo : EIATTR_KPARAM_INFO
	.align		4
.L_25:
        /*0060*/ 	.byte	0x04, 0x17
        /*0062*/ 	.short	(.L_27 - .L_26)
.L_26:
        /*0064*/ 	.word	0x00000000
        /*0068*/ 	.short	0x0001
        /*006a*/ 	.short	0x0008
        /*006c*/ 	.byte	0x00, 0xf4, 0x21, 0x00


	//----- nvinfo : EIATTR_KPARAM_INFO
	.align		4
.L_27:
        /*0070*/ 	.byte	0x04, 0x17
        /*0072*/ 	.short	(.L_29 - .L_28)
.L_28:
        /*0074*/ 	.word	0x00000000
        /*0078*/ 	.short	0x0000
        /*007a*/ 	.short	0x0000
        /*007c*/ 	.byte	0x00, 0xf4, 0x21, 0x00


	//----- nvinfo : EIATTR_MAXREG_COUNT
	.align		4
.L_29:
        /*0080*/ 	.byte	0x03, 0x1b
        /*0082*/ 	.short	0x00ff


	//----- nvinfo : EIATTR_EXTERNS
	.align		4
        /*0084*/ 	.byte	0x04, 0x0f
        /*0086*/ 	.short	(.L_31 - .L_30)


	//   ....[0]....
	.align		4
.L_30:
        /*0088*/ 	.word	index@(__assertfail)


	//----- nvinfo : EIATTR_SYSCALL_OFFSETS
	.align		4
.L_31:
        /*008c*/ 	.byte	0x04, 0x46
        /*008e*/ 	.short	(.L_33 - .L_32)


	//   ....[0]....
.L_32:
        /*0090*/ 	.word	0x000003b0


	//   ....[1]....
        /*0094*/ 	.word	0x000006f0


	//----- nvinfo : EIATTR_EXIT_INSTR_OFFSETS
	.align		4
.L_33:
        /*0098*/ 	.byte	0x04, 0x1c
        /*009a*/ 	.short	(.L_35 - .L_34)


	//   ....[0]....
.L_34:
        /*009c*/ 	.word	0x00000ef0


	//   ....[1]....
        /*00a0*/ 	.word	0x00000f10


	//----- nvinfo : EIATTR_REQNTID
	.align		4
.L_35:
        /*00a4*/ 	.byte	0x04, 0x10
        /*00a6*/ 	.short	(.L_37 - .L_36)
.L_36:
        /*00a8*/ 	.word	0x00000080
        /*00ac*/ 	.word	0x00000001
        /*00b0*/ 	.word	0x00000001


	//----- nvinfo : EIATTR_CRS_STACK_SIZE
	.align		4
.L_37:
        /*00b4*/ 	.byte	0x04, 0x1e
        /*00b6*/ 	.short	(.L_39 - .L_38)
.L_38:
        /*00b8*/ 	.word	0x00000000
.L_39:


//--------------------- .nv.callgraph             --------------------------
	.section	.nv.callgraph,"",@"SHT_CUDA_CALLGRAPH"
	.align	4
	.sectionentsize	8
	.align		4
        /*0000*/ 	.word	0x00000000
	.align		4
        /*0004*/ 	.word	0xffffffff
	.align		4
        /*0008*/ 	.word	index@(triton_poi_fused_cat_1)
	.align		4
        /*000c*/ 	.word	index@(__assertfail)
	.align		4
        /*0010*/ 	.word	0x00000000
	.align		4
        /*0014*/ 	.word	0xfffffffe
	.align		4
        /*0018*/ 	.word	0x00000000
	.align		4
        /*001c*/ 	.word	0xfffffffd
	.align		4
        /*0020*/ 	.word	0x00000000
	.align		4
        /*0024*/ 	.word	0xfffffffc


//--------------------- .nv.rel.action            --------------------------
	.section	.nv.rel.action,"",@"SHT_CUDA_RELOCINFO"
	.align	8
	.sectionentsize	8
        /*0000*/ 	.byte	0x73, 0x00, 0x00, 0x00, 0x00, 0x00, 0x00, 0x00, 0x00, 0x00, 0x00, 0x11, 0x25, 0x00, 0x05, 0x36


//--------------------- .nv.constant4             --------------------------
	.section	.nv.constant4,"a",@progbits
	.align	8
	.align		8
.nv.constant4:
        /*0000*/ 	.dword	__assertfail
	.align		8
        /*0008*/ 	.dword	assertFunc_1
	.align		8
        /*0010*/ 	.dword	assertFile_1
	.align		8
        /*0018*/ 	.dword	assertMessage_1
	.align		8
        /*0020*/ 	.dword	assertFunc_0
	.align		8
        /*0028*/ 	.dword	assertFile_0
	.align		8
        /*0030*/ 	.dword	assertMessage_0


//--------------------- .nv.constant0.triton_poi_fused_cat_1 --------------------------
	.section	.nv.constant0.triton_poi_fused_cat_1,"a",@progbits
	.sectionflags	@""
	.align	4
.nv.constant0.triton_poi_fused_cat_1:
	.zero		400


//--------------------- .text.triton_poi_fused_cat_1 --------------------------
	.section	.text.triton_poi_fused_cat_1,"ax",@progbits
	.sectionflags	@"SHF_BARRIERS=1"
	.sectioninfo	@"SHI_REGISTERS=56"
	.align	128
        .global         triton_poi_fused_cat_1
        .type           triton_poi_fused_cat_1,@function
        .size           triton_poi_fused_cat_1,(.L_x_3 - triton_poi_fused_cat_1)
        .other          triton_poi_fused_cat_1,@"STO_CUDA_ENTRY STV_DEFAULT"
triton_poi_fused_cat_1:
.text.triton_poi_fused_cat_1:
[----:B------:R-:W-:Y:S02]  /*0000*/  IMAD.MOV.U32 R1, RZ, RZ, c[0x0][0x28] ;  /* 0x00000a00ff017624 */ /* 0x000fe400078e00ff */
[----:B------:R-:W0:Y:S01]  /*0010*/  S2R R0, SR_TID.X ;  /* 0x0000000000007919 */ /* 0x000e220000002100 */
[----:B------:R-:W-:Y:S01]  /*0020*/  IMAD.MOV.U32 R33, RZ, RZ, 0x8 ;  /* 0x00000008ff217424 */ /* 0x000fe200078e00ff */
[----:B------:R-:W-:Y:S02]  /*0030*/  CS2R R4, SRZ ;  /* 0x0000000000047805 */ /* 0x000fe4000001ff00 */
[----:B------:R-:W1:Y:S01]  /*0040*/  S2R R23, SR_CTAID.X ;  /* 0x0000000000177919 */ /* 0x000e620000002500 */
[----:B0-----:R-:W-:Y:S01]  /*0050*/  IMAD.SHL.U32 R0, R0, 0x8, RZ ;  /* 0x0000000800007824 */ /* 0x001fe200078e00ff */
[----:B-1----:R-:W-:-:S04]  /*0060*/  SHF.R.S32.HI R2, RZ, 0x15, R23 ;  /* 0x00000015ff027819 */ /* 0x002fc80000011417 */
[----:B------:R-:W-:Y:S02]  /*0070*/  LOP3.LUT R0, R0, 0x3f8, RZ, 0xc0, !PT ;  /* 0x000003f800007812 */ /* 0x000fe400078ec0ff */
[----:B------:R-:W-:Y:S02]  /*0080*/  SGXT R2, R2, 0x1 ;  /* 0x000000010202781a */ /* 0x000fe40000000200 */
[----:B------:R-:W-:-:S04]  /*0090*/  LEA R23, R23, R0, 0xa ;  /* 0x0000000017177211 */ /* 0x000fc800078e50ff */
[----:B------:R-:W-:Y:S01]  /*00a0*/  LEA.HI R2, R2, R23, RZ, 0x6 ;  /* 0x0000001702027211 */ /* 0x000fe200078f30ff */
[C---:B------:R-:W-:Y:S01]  /*00b0*/  IMAD.HI R0, R23.reuse, 0x38e38e39, RZ ;  /* 0x38e38e3917007827 */ /* 0x040fe200078e02ff */
[C---:B------:R-:W-:Y:S02]  /*00c0*/  ISETP.GE.AND P1, PT, R23.reuse, c[0x0][0x180], PT ;  /* 0x0000600017007a0c */ /* 0x040fe40003f26270 */
[----:B------:R-:W-:Y:S02]  /*00d0*/  LOP3.LUT R40, R2, 0xffffffc0, RZ, 0xc0, !PT ;  /* 0xffffffc002287812 */ /* 0x000fe400078ec0ff */
[----:B------:R-:W-:Y:S02]  /*00e0*/  SHF.R.U32.HI R3, RZ, 0x1f, R0 ;  /* 0x0000001fff037819 */ /* 0x000fe40000011600 */
[----:B------:R-:W-:Y:S01]  /*00f0*/  SHF.R.S32.HI R2, RZ, 0x6, R2 ;  /* 0x00000006ff027819 */ /* 0x000fe20000011402 */
[----:B------:R-:W-:Y:S01]  /*0100*/  IMAD.IADD R40, R23, 0x1, -R40 ;  /* 0x0000000117287824 */ /* 0x000fe200078e0a28 */
[----:B------:R-:W-:-:S03]  /*0110*/  LEA.HI.SX32 R6, R0, R3, 0x19 ;  /* 0x0000000300067211 */ /* 0x000fc600078fcaff */
[----:B------:R-:W-:Y:S01]  /*0120*/  IMAD.HI R0, R2, 0x38e38e39, RZ ;  /* 0x38e38e3902007827 */ /* 0x000fe200078e02ff */
[----:B------:R-:W-:-:S03]  /*0130*/  ISETP.LT.AND P3, PT, R40, 0x20, !P1 ;  /* 0x000000202800780c */ /* 0x000fc60004f61270 */
[----:B------:R-:W-:Y:S01]  /*0140*/  IMAD.WIDE R32, R6, R33, c[0x0][0x168] ;  /* 0x00005a0006207625 */ /* 0x000fe200078e0221 */
[----:B------:R-:W-:-:S04]  /*0150*/  SHF.R.U32.HI R3, RZ, 0x1, R0 ;  /* 0x00000001ff037819 */ /* 0x000fc80000011600 */
[----:B------:R-:W-:-:S04]  /*0160*/  LEA.HI R3, R0, R3, RZ, 0x1 ;  /* 0x0000000300037211 */ /* 0x000fc800078f08ff */
[----:B------:R-:W2:Y:S01]  /*0170*/  @P3 LDG.E.EL.64.SYS R4, [R32] ;  /* 0x0000000020043381 */ /* 0x000ea200002eeb00 */
[----:B------:R-:W-:Y:S01]  /*0180*/  IMAD R3, R3, -0x9, R2 ;  /* 0xfffffff703037824 */ /* 0x000fe200078e0202 */
[----:B------:R-:W-:Y:S01]  /*0190*/  CS2R R16, SRZ ;  /* 0x0000000000107805 */ /* 0x000fe2000001ff00 */
[----:B------:R-:W-:Y:S01]  /*01a0*/  IMAD.MOV.U32 R22, RZ, RZ, 0x2 ;  /* 0x00000002ff167424 */ /* 0x000fe200078e00ff */
[----:B------:R-:W-:Y:S01]  /*01b0*/  CS2R R18, SRZ ;  /* 0x0000000000127805 */ /* 0x000fe2000001ff00 */
[----:B------:R-:W-:-:S05]  /*01c0*/  IMAD R3, R6, 0xf, R3 ;  /* 0x0000000f06037824 */ /* 0x000fca00078e0203 */
[----:B------:R-:W-:-:S05]  /*01d0*/  SHF.L.U32 R41, R3, 0x6, RZ ;  /* 0x0000000603297819 */ /* 0x000fca00000006ff */
[----:B------:R-:W-:-:S04]  /*01e0*/  IMAD.IADD R3, R40, 0x1, R41 ;  /* 0x0000000128037824 */ /* 0x000fc800078e0229 */
[----:B------:R-:W-:-:S08]  /*01f0*/  IMAD.WIDE R2, R3, R22, c[0x0][0x160] ;  /* 0x0000580003027625 */ /* 0x000fd000078e0216 */
[----:B------:R0:W5:Y:S01]  /*0200*/  @P3 LDG.E.EL.128.SYS R16, [R2] ;  /* 0x0000000002103381 */ /* 0x00016200002eed00 */
[----:B------:R-:W-:Y:S02]  /*0210*/  ISETP.GE.AND P2, PT, R40, 0x20, PT ;  /* 0x000000202800780c */ /* 0x000fe40003f46270 */
[----:B--2---:R-:W-:-:S04]  /*0220*/  SHF.R.U32.HI R7, RZ, 0x12, R5 ;  /* 0x00000012ff077819 */ /* 0x004fc80000011605 */
[----:B------:R-:W-:-:S04]  /*0230*/  LOP3.LUT R7, R7, 0x2000, RZ, 0xc0, !PT ;  /* 0x0000200007077812 */ /* 0x000fc800078ec0ff */
[----:B------:R-:W-:-:S04]  /*0240*/  IADD3 R24, P0, R4, R7, RZ ;  /* 0x0000000704187210 */ /* 0x000fc80007f1e0ff */
[----:B------:R-:W-:Y:S02]  /*0250*/  IADD3.X R25, RZ, R5, RZ, P0, !PT ;  /* 0x00000005ff197210 */ /* 0x000fe400007fe4ff */
[----:B------:R-:W-:-:S04]  /*0260*/  ISETP.LT.U32.AND P0, PT, R24, 0x2000, PT ;  /* 0x000020001800780c */ /* 0x000fc80003f01070 */
[----:B------:R-:W-:-:S12]  /*0270*/  ISETP.LT.U32.OR.EX P0, PT, R25, RZ, !P3, P0 ;  /* 0x000000ff1900720c */ /* 0x000fd80005f01500 */
[----:B------:R-:W-:Y:S05]  /*0280*/  @P0 BRA `(.L_x_0) ;  /* 0x0000013000000947 */ /* 0x000fea0003800000 */
[----:B0-----:R-:W-:Y:S01]  /*0290*/  MOV R0, 0x0 ;  /* 0x0000000000007802 */ /* 0x001fe20000000f00 */
[----:B------:R-:W-:Y:S01]  /*02a0*/  IMAD.MOV.U32 R4, RZ, RZ, c[0x4][0x30] ;  /* 0x01000c00ff047624 */ /* 0x000fe200078e00ff */
[----:B------:R-:W-:Y:S01]  /*02b0*/  MOV R6, c[0x4][0x28] ;  /* 0x01000a0000067a02 */ /* 0x000fe20000000f00 */
[----:B------:R-:W-:Y:S01]  /*02c0*/  IMAD.MOV.U32 R5, RZ, RZ, c[0x4][0x34] ;  /* 0x01000d00ff057624 */ /* 0x000fe200078e00ff */
[----:B------:R-:W-:Y:S01]  /*02d0*/  MOV R10, c[0x4][0x20] ;  /* 0x01000800000a7a02 */ /* 0x000fe20000000f00 */
[----:B------:R-:W-:Y:S01]  /*02e0*/  IMAD.MOV.U32 R7, RZ, RZ, c[0x4][0x2c] ;  /* 0x01000b00ff077624 */ /* 0x000fe200078e00ff */
[----:B------:R0:W1:Y:S01]  /*02f0*/  LDC.64 R2, c[0x4][R0] ;  /* 0x0100000000027b82 */ /* 0x0000620000000a00 */
[----:B------:R-:W-:Y:S01]  /*0300*/  IMAD.MOV.U32 R8, RZ, RZ, 0x25 ;  /* 0x00000025ff087424 */ /* 0x000fe200078e00ff */
[----:B------:R-:W-:Y:S01]  /*0310*/  MOV R12, 0x1 ;  /* 0x00000001000c7802 */ /* 0x000fe20000000f00 */
[----:B------:R-:W-:Y:S02]  /*0320*/  IMAD.MOV.U32 R11, RZ, RZ, c[0x4][0x24] ;  /* 0x01000900ff0b7624 */ /* 0x000fe400078e00ff */
[----:B------:R-:W-:-:S03]  /*0330*/  IMAD.MOV.U32 R13, RZ, RZ, RZ ;  /* 0x000000ffff0d7224 */ /* 0x000fc600078e00ff */
[----:B------:R-:W-:-:S05]  /*0340*/  LEPC R14 ;  /* 0x00000000000e734e */ /* 0x000fca0000000000 */
[----:B------:R-:W-:Y:S02]  /*0350*/  MOV R9, 0x3c0 ;  /* 0x000003c000097802 */ /* 0x000fe40000000f00 */
[----:B------:R-:W-:-:S02]  /*0360*/  MOV R20, 0x340 ;  /* 0x0000034000147802 */ /* 0x000fc40000000f00 */
[----:B------:R-:W-:Y:S02]  /*0370*/  MOV R21, 0x0 ;  /* 0x0000000000157802 */ /* 0x000fe40000000f00 */
[----:B0-----:R-:W-:Y:S02]  /*0380*/  MOV R0, 0x0 ;  /* 0x0000000000007802 */ /* 0x001fe40000000f00 */
[----:B------:R-:W-:-:S04]  /*0390*/  IADD3 R20, P0, P4, -R20, R9, R14 ;  /* 0x0000000914147210 */ /* 0x000fc80007c1e10e */
[----:B------:R-:W-:-:S06]  /*03a0*/  IADD3.X R21, ~R0, R21, R15, P0, P4 ;  /* 0x0000001500157210 */ /* 0x000fcc00007e850f */
[----:B-1---5:R-:W-:Y:S05]  /*03b0*/  CALL.ABS.NOINC R2 ;  /* 0x0000000002007343 */ /* 0x022fea0003c00000 */
.L_x_0:
[----:B0-----:R-:W-:Y:S01]  /*03c0*/  ISETP.GT.AND P4, PT, R40, 0x1f, !P1 ;  /* 0x0000001f2800780c */ /* 0x001fe20004f84270 */
[----:B------:R-:W-:Y:S01]  /*03d0*/  CS2R R6, SRZ ;  /* 0x0000000000067805 */ /* 0x000fe2000001ff00 */
[----:B------:R-:W-:Y:S04]  /*03e0*/  WARPSYNC 0xffffffff ;  /* 0xffffffff00007948 */ /* 0x000fe80003800000 */
[----:B------:R-:W-:Y:S05]  /*03f0*/  BAR.SYNC 0x0 ;  /* 0x0000000000007b1d */ /* 0x000fea0000000000 */
[----:B------:R-:W-:Y:S01]  /*0400*/  IADD3 R3, R41, 0x20, RZ ;  /* 0x0000002029037810 */ /* 0x000fe20007ffe0ff */
[----:B------:R0:W2:Y:S01]  /*0410*/  @P4 LDG.E.EL.64.SYS R6, [R32] ;  /* 0x0000000020064381 */ /* 0x0000a200002eeb00 */
[----:B------:R-:W-:-:S02]  /*0420*/  LEA R8, P0, R24, c[0x0][0x170], 0x7 ;  /* 0x00005c0018087a11 */ /* 0x000fc400078038ff */
[C---:B------:R-:W-:Y:S02]  /*0430*/  IADD3 R42, R40.reuse, -0x20, RZ ;  /* 0xffffffe0282a7810 */ /* 0x040fe40007ffe0ff */
[----:B------:R-:W-:Y:S02]  /*0440*/  IADD3 R5, R40, R3, RZ ;  /* 0x0000000328057210 */ /* 0x000fe40007ffe0ff */
[----:B------:R-:W-:Y:S01]  /*0450*/  LEA.HI.X R9, R24, c[0x0][0x174], R25, 0x7, P0 ;  /* 0x00005d0018097a11 */ /* 0x000fe200000f3c19 */
[----:B------:R-:W-:Y:S01]  /*0460*/  IMAD.IADD R11, R3, 0x1, R42 ;  /* 0x00000001030b7824 */ /* 0x000fe200078e022a */
[----:B------:R-:W-:Y:S01]  /*0470*/  CS2R R24, SRZ ;  /* 0x0000000000187805 */ /* 0x000fe2000001ff00 */
[-C--:B------:R-:W-:Y:S01]  /*0480*/  IMAD.WIDE R2, R5, R22.reuse, c[0x0][0x160] ;  /* 0x0000580005027625 */ /* 0x080fe200078e0216 */
[----:B------:R-:W-:Y:S01]  /*0490*/  CS2R R26, SRZ ;  /* 0x00000000001a7805 */ /* 0x000fe2000001ff00 */
[----:B------:R-:W-:Y:S01]  /*04a0*/  CS2R R28, SRZ ;  /* 0x00000000001c7805 */ /* 0x000fe2000001ff00 */
[----:B------:R-:W-:Y:S01]  /*04b0*/  CS2R R30, SRZ ;  /* 0x00000000001e7805 */ /* 0x000fe2000001ff00 */
[----:B------:R-:W-:Y:S01]  /*04c0*/  CS2R R36, SRZ ;  /* 0x0000000000247805 */ /* 0x000fe2000001ff00 */
[----:B------:R-:W-:Y:S01]  /*04d0*/  CS2R R38, SRZ ;  /* 0x0000000000267805 */ /* 0x000fe2000001ff00 */
[----:B0-----:R-:W-:Y:S01]  /*04e0*/  CS2R R32, SRZ ;  /* 0x0000000000207805 */ /* 0x001fe2000001ff00 */
[----:B------:R-:W-:Y:S01]  /*04f0*/  CS2R R34, SRZ ;  /* 0x0000000000227805 */ /* 0x000fe2000001ff00 */
[----:B------:R-:W-:Y:S01]  /*0500*/  IMAD.WIDE R4, R11, R22, c[0x0][0x160] ;  /* 0x000058000b047625 */ /* 0x000fe200078e0216 */
[----:B------:R0:W5:Y:S03]  /*0510*/  @P3 LDG.E.EL.128.SYS R24, [R2] ;  /* 0x0000000002183381 */ /* 0x00016600002eed00 */
[----:B------:R-:W-:-:S04]  /*0520*/  IMAD.WIDE R8, R40, 0x2, R8 ;  /* 0x0000000228087825 */ /* 0x000fc800078e0208 */
[----:B------:R0:W5:Y:S04]  /*0530*/  @P4 LDG.E.EL.128.SYS R32, [R4] ;  /* 0x0000000004204381 */ /* 0x00016800002eed00 */
[----:B------:R0:W5:Y:S04]  /*0540*/  @P3 LDG.E.EL.128.SYS R28, [R8] ;  /* 0x00000000081c3381 */ /* 0x00016800002eed00 */
[----:B------:R0:W5:Y:S01]  /*0550*/  @P3 LDG.E.EL.128.SYS R36, [R8+0x40] ;  /* 0x0000400008243381 */ /* 0x00016200002eed00 */
        /* <DEDUP_REMOVED lines=12> */
[----:B------:R-:W-:Y:S01]  /*0620*/  IMAD.MOV.U32 R8, RZ, RZ, 0x37 ;  /* 0x00000037ff087424 */ /* 0x000fe200078e00ff */
[----:B------:R-:W0:Y:S01]  /*0630*/  LDC.64 R2, c[0x4][R2] ;  /* 0x0100000002027b82 */ /* 0x000e220000000a00 */
[----:B------:R-:W-:Y:S01]  /*0640*/  MOV R10, c[0x4][0x8] ;  /* 0x01000200000a7a02 */ /* 0x000fe20000000f00 */
[----:B------:R-:W-:Y:S01]  /*0650*/  IMAD.MOV.U32 R11, RZ, RZ, c[0x4][0xc] ;  /* 0x01000300ff0b7624 */ /* 0x000fe200078e00ff */
[----:B------:R-:W-:Y:S01]  /*0660*/  MOV R12, 0x1 ;  /* 0x00000001000c7802 */ /* 0x000fe20000000f00 */
[----:B------:R-:W-:-:S04]  /*0670*/  IMAD.MOV.U32 R13, RZ, RZ, RZ ;  /* 0x000000ffff0d7224 */ /* 0x000fc800078e00ff */
[----:B------:R-:W-:-:S04]  /*0680*/  LEPC R14 ;  /* 0x00000000000e734e */ /* 0x000fc80000000000 */
[----:B------:R-:W-:Y:S02]  /*0690*/  MOV R9, 0x700 ;  /* 0x0000070000097802 */ /* 0x000fe40000000f00 */
[----:B------:R-:W-:-:S02]  /*06a0*/  MOV R20, 0x680 ;  /* 0x0000068000147802 */ /* 0x000fc40000000f00 */
[----:B------:R-:W-:Y:S02]  /*06b0*/  MOV R21, 0x0 ;  /* 0x0000000000157802 */ /* 0x000fe40000000f00 */
[----:B------:R-:W-:Y:S02]  /*06c0*/  MOV R0, 0x0 ;  /* 0x0000000000007802 */ /* 0x000fe40000000f00 */
[----:B------:R-:W-:-:S04]  /*06d0*/  IADD3 R20, P0, P3, -R20, R9, R14 ;  /* 0x0000000914147210 */ /* 0x000fc80007b1e10e */
[----:B------:R-:W-:-:S06]  /*06e0*/  IADD3.X R21, ~R0, R21, R15, P0, P3 ;  /* 0x0000001500157210 */ /* 0x000fcc00007e650f */
[----:B0----5:R-:W-:Y:S05]  /*06f0*/  CALL.ABS.NOINC R2 ;  /* 0x0000000002007343 */ /* 0x021fea0003c00000 */
.L_x_1:
[----:B0-----:R-:W-:Y:S01]  /*0700*/  LEA R21, P0, R43, c[0x0][0x170], 0x7 ;  /* 0x00005c002b157a11 */ /* 0x001fe200078038ff */
[----:B------:R-:W-:Y:S01]  /*0710*/  CS2R R8, SRZ ;  /* 0x0000000000087805 */ /* 0x000fe2000001ff00 */
[----:B------:R-:W-:Y:S01]  /*0720*/  IADD3 R3, R41, R42, RZ ;  /* 0x0000002a29037210 */ /* 0x000fe20007ffe0ff */
[----:B------:R-:W-:Y:S01]  /*0730*/  CS2R R10, SRZ ;  /* 0x00000000000a7805 */ /* 0x000fe2000001ff00 */
[----:B------:R-:W-:Y:S01]  /*0740*/  LEA.HI.X R0, R43, c[0x0][0x174], R44, 0x7, P0 ;  /* 0x00005d002b007a11 */ /* 0x000fe200000f3c2c */
[----:B------:R-:W-:Y:S01]  /*0750*/  CS2R R12, SRZ ;  /* 0x00000000000c7805 */ /* 0x000fe2000001ff00 */
[----:B------:R-:W-:Y:S01]  /*0760*/  SHF.R.S32.HI R5, RZ, 0x1f, R40 ;  /* 0x0000001fff057819 */ /* 0x000fe20000011428 */
[----:B------:R-:W-:Y:S01]  /*0770*/  IMAD.WIDE R2, R3, R22, c[0x0][0x160] ;  /* 0x0000580003027625 */ /* 0x000fe200078e0216 */
[C---:B------:R-:W-:Y:S01]  /*0780*/  LEA R20, P0, R40.reuse, R21, 0x1 ;  /* 0x0000001528147211 */ /* 0x040fe200078008ff */
[----:B------:R-:W-:Y:S01]  /*0790*/  CS2R R14, SRZ ;  /* 0x00000000000e7805 */ /* 0x000fe2000001ff00 */
[----:B------:R-:W-:Y:S04]  /*07a0*/  WARPSYNC 0xffffffff ;  /* 0xffffffff00007948 */ /* 0x000fe80003800000 */
[----:B------:R-:W-:Y:S01]  /*07b0*/  LEA.HI.X R21, R40, R0, R5, 0x1, P0 ;  /* 0x0000000028157211 */ /* 0x000fe200000f0c05 */
[----:B------:R-:W-:Y:S05]  /*07c0*/  BAR.SYNC 0x0 ;  /* 0x0000000000007b1d */ /* 0x000fea0000000000 */
[----:B------:R0:W2:Y:S04]  /*07d0*/  @P4 LDG.E.EL.128.SYS R8, [R2] ;  /* 0x0000000002084381 */ /* 0x0000a800002eed00 */
[----:B------:R1:W3:Y:S01]  /*07e0*/  @P4 LDG.E.EL.128.SYS R12, [R20] ;  /* 0x00000000140c4381 */ /* 0x0002e200002eed00 */
[----:B------:R-:W-:Y:S01]  /*07f0*/  CS2R R4, SRZ ;  /* 0x0000000000047805 */ /* 0x000fe2000001ff00 */
[----:B------:R-:W-:-:S08]  /*0800*/  CS2R R6, SRZ ;  /* 0x0000000000067805 */ /* 0x000fd0000001ff00 */
[----:B------:R1:W4:Y:S01]  /*0810*/  @P4 LDG.E.EL.128.SYS R4, [R20+-0x40] ;  /* 0xffffc00014044381 */ /* 0x00032200002eed00 */
[----:B-----5:R-:W-:Y:S01]  /*0820*/  HADD2.F32 R43, R24.H1_H1, -RZ.H0_H0 ;  /* 0xa00000ff182b7230 */ /* 0x020fe20000004c00 */
[----:B------:R-:W-:Y:S01]  /*0830*/  IMAD.WIDE R22, R23, R22, c[0x0][0x178] ;  /* 0x00005e0017167625 */ /* 0x000fe200078e0216 */
[----:B------:R-:W-:Y:S02]  /*0840*/  HADD2.F32 R44, R36.H1_H1, -RZ.H0_H0 ;  /* 0xa00000ff242c7230 */ /* 0x000fe40000004c00 */
[----:B------:R-:W-:Y:S02]  /*0850*/  HADD2.F32 R42, R24.H0_H0, -RZ.H0_H0 ;  /* 0xa00000ff182a7230 */ /* 0x000fe40000004800 */
[----:B------:R-:W-:Y:S02]  /*0860*/  HADD2.F32 R49, R36.H0_H0, -RZ.H0_H0 ;  /* 0xa00000ff24317230 */ /* 0x000fe40000004800 */
[----:B------:R-:W-:Y:S02]  /*0870*/  HADD2.F32 R46, R16.H1_H1, -RZ.H0_H0 ;  /* 0xa00000ff102e7230 */ /* 0x000fe40000004c00 */
[----:B------:R-:W-:Y:S01]  /*0880*/  HADD2.F32 R51, R28.H1_H1, -RZ.H0_H0 ;  /* 0xa00000ff1c337230 */ /* 0x000fe20000004c00 */
[----:B------:R-:W-:Y:S01]  /*0890*/  FMUL R48, R43, R44 ;  /* 0x0000002c2b307220 */ /* 0x000fe20000400000 */
[----:B-1----:R-:W-:-:S02]  /*08a0*/  HADD2.F32 R21, R37.H1_H1, -RZ.H0_H0 ;  /* 0xa00000ff25157230 */ /* 0x002fc40000004c00 */
[----:B------:R-:W-:Y:S01]  /*08b0*/  HADD2.F32 R20, R37.H0_H0, -RZ.H0_H0 ;  /* 0xa00000ff25147230 */ /* 0x000fe20000004800 */
[----:B------:R-:W-:Y:S01]  /*08c0*/  FMUL R42, R42, R49 ;  /* 0x000000312a2a7220 */ /* 0x000fe20000400000 */
[C---:B------:R-:W-:Y:S02]  /*08d0*/  HADD2.F32 R37, R38.reuse.H1_H1, -RZ.H0_H0 ;  /* 0xa00000ff26257230 */ /* 0x040fe40000004c00 */
[----:B------:R-:W-:Y:S02]  /*08e0*/  HADD2.F32 R41, R38.H0_H0, -RZ.H0_H0 ;  /* 0xa00000ff26297230 */ /* 0x000fe40000004800 */
[----:B------:R-:W-:Y:S02]  /*08f0*/  HADD2.F32 R38, R16.H0_H0, -RZ.H0_H0 ;  /* 0xa00000ff10267230 */ /* 0x000fe40000004800 */
[----:B------:R-:W-:Y:S02]  /*0900*/  HADD2.F32 R45, R28.H0_H0, -RZ.H0_H0 ;  /* 0xa00000ff1c2d7230 */ /* 0x000fe40000004800 */
[----:B------:R-:W-:-:S02]  /*0910*/  HADD2.F32 R43, R29.H0_H0, -RZ.H0_H0 ;  /* 0xa00000ff1d2b7230 */ /* 0x000fc40000004800 */
[----:B------:R-:W-:Y:S02]  /*0920*/  HADD2.F32 R44, R29.H1_H1, -RZ.H0_H0 ;  /* 0xa00000ff1d2c7230 */ /* 0x000fe40000004c00 */
[C---:B------:R-:W-:Y:S02]  /*0930*/  HADD2.F32 R28, R30.reuse.H0_H0, -RZ.H0_H0 ;  /* 0xa00000ff1e1c7230 */ /* 0x040fe40000004800 */
[----:B------:R-:W-:Y:S01]  /*0940*/  HADD2.F32 R29, R30.H1_H1, -RZ.H0_H0 ;  /* 0xa00000ff1e1d7230 */ /* 0x000fe20000004c00 */
[----:B------:R-:W-:Y:S01]  /*0950*/  FFMA R38, R38, R45, -R42 ;  /* 0x0000002d26267223 */ /* 0x000fe2000000082a */
[C---:B------:R-:W-:Y:S02]  /*0960*/  HADD2.F32 R47, R31.reuse.H0_H0, -RZ.H0_H0 ;  /* 0xa00000ff1f2f7230 */ /* 0x040fe40000004800 */
[----:B------:R-:W-:Y:S01]  /*0970*/  HADD2.F32 R30, R31.H1_H1, -RZ.H0_H0 ;  /* 0xa00000ff1f1e7230 */ /* 0x000fe20000004c00 */
[----:B------:R-:W-:Y:S01]  /*0980*/  FFMA R31, R46, R51, -R48 ;  /* 0x000000332e1f7223 */ /* 0x000fe20000000830 */
[----:B------:R-:W-:-:S02]  /*0990*/  HADD2.F32 R0, R25.H1_H1, -RZ.H0_H0 ;  /* 0xa00000ff19007230 */ /* 0x000fc40000004c00 */
[C---:B------:R-:W-:Y:S02]  /*09a0*/  HADD2.F32 R46, R32.reuse.H0_H0, -RZ.H0_H0 ;  /* 0xa00000ff202e7230 */ /* 0x040fe40000004800 */
[C---:B------:R-:W-:Y:S02]  /*09b0*/  HADD2.F32 R24, R39.reuse.H1_H1, -RZ.H0_H0 ;  /* 0xa00000ff27187230 */ /* 0x040fe40000004c00 */
[----:B------:R-:W-:Y:S02]  /*09c0*/  HADD2.F32 R36, R39.H0_H0, -RZ.H0_H0 ;  /* 0xa00000ff27247230 */ /* 0x000fe40000004800 */
[----:B------:R-:W-:Y:S01]  /*09d0*/  HADD2.F32 R39, R17.H1_H1, -RZ.H0_H0 ;  /* 0xa00000ff11277230 */ /* 0x000fe20000004c00 */
[----:B------:R-:W-:Y:S01]  /*09e0*/  FMUL R0, R0, R21 ;  /* 0x0000001500007220 */ /* 0x000fe20000400000 */
[----:B------:R-:W-:Y:S02]  /*09f0*/  HADD2.F32 R25, R25.H0_H0, -RZ.H0_H0 ;  /* 0xa00000ff19197230 */ /* 0x000fe40000004800 */
[----:B------:R-:W-:-:S02]  /*0a00*/  HADD2.F32 R48, R32.H1_H1, -RZ.H0_H0 ;  /* 0xa00000ff20307230 */ /* 0x000fc40000004c00 */
[C---:B------:R-:W-:Y:S02]  /*0a10*/  HADD2.F32 R32, R33.reuse.H0_H0, -RZ.H0_H0 ;  /* 0xa00000ff21207230 */ /* 0x040fe40000004800 */
[----:B------:R-:W-:Y:S01]  /*0a20*/  HADD2.F32 R33, R33.H1_H1, -RZ.H0_H0 ;  /* 0xa00000ff21217230 */ /* 0x000fe20000004c00 */
[----:B------:R-:W-:Y:S01]  /*0a30*/  FFMA R39, R39, R44, -R0 ;  /* 0x0000002c27277223 */ /* 0x000fe20000000800 */
[----:B------:R-:W-:Y:S01]  /*0a40*/  HADD2.F32 R16, R17.H0_H0, -RZ.H0_H0 ;  /* 0xa00000ff11107230 */ /* 0x000fe20000004800 */
[----:B------:R-:W-:Y:S01]  /*0a50*/  FMUL R20, R25, R20 ;  /* 0x0000001419147220 */ /* 0x000fe20000400000 */
[C---:B0-----:R-:W-:Y:S02]  /*0a60*/  HADD2.F32 R2, R26.reuse.H1_H1, -RZ.H0_H0 ;  /* 0xa00000ff1a027230 */ /* 0x041fe40000004c00 */
[----:B------:R-:W-:Y:S02]  /*0a70*/  HADD2.F32 R26, R26.H0_H0, -RZ.H0_H0 ;  /* 0xa00000ff1a1a7230 */ /* 0x000fe40000004800 */
[----:B------:R-:W-:-:S02]  /*0a80*/  HADD2.F32 R40, R18.H1_H1, -RZ.H0_H0 ;  /* 0xa00000ff12287230 */ /* 0x000fc40000004c00 */
[----:B------:R-:W-:Y:S01]  /*0a90*/  FFMA R16, R16, R43, -R20 ;  /* 0x0000002b10107223 */ /* 0x000fe20000000814 */
[----:B------:R-:W-:Y:S01]  /*0aa0*/  HADD2.F32 R17, R18.H0_H0, -RZ.H0_H0 ;  /* 0xa00000ff12117230 */ /* 0x000fe20000004800 */
[----:B------:R-:W-:Y:S01]  /*0ab0*/  FMUL R37, R2, R37 ;  /* 0x0000002502257220 */ /* 0x000fe20000400000 */
[C---:B------:R-:W-:Y:S01]  /*0ac0*/  HADD2.F32 R3, R27.reuse.H1_H1, -RZ.H0_H0 ;  /* 0xa00000ff1b037230 */ /* 0x040fe20000004c00 */
[----:B------:R-:W-:Y:S01]  /*0ad0*/  FMUL R26, R26, R41 ;  /* 0x000000291a1a7220 */ /* 0x000fe20000400000 */
[----:B------:R-:W-:Y:S01]  /*0ae0*/  HADD2.F32 R27, R27.H0_H0, -RZ.H0_H0 ;  /* 0xa00000ff1b1b7230 */ /* 0x000fe20000004800 */
[----:B------:R-:W-:Y:S01]  /*0af0*/  FFMA R29, R40, R29, -R37 ;  /* 0x0000001d281d7223 */ /* 0x000fe20000000825 */
[C---:B------:R-:W-:Y:S02]  /*0b00*/  HADD2.F32 R18, R19.reuse.H0_H0, -RZ.H0_H0 ;  /* 0xa00000ff13127230 */ /* 0x040fe40000004800 */
[----:B------:R-:W-:Y:S01]  /*0b10*/  FFMA R17, R17, R28, -R26 ;  /* 0x0000001c11117223 */ /* 0x000fe2000000081a */
[----:B------:R-:W-:Y:S01]  /*0b20*/  HADD2.F32 R19, R19.H1_H1, -RZ.H0_H0 ;  /* 0xa00000ff13137230 */ /* 0x000fe20000004c00 */
[----:B------:R-:W-:-:S02]  /*0b30*/  FMUL R3, R3, R24 ;  /* 0x0000001803037220 */ /* 0x000fc40000400000 */
[----:B------:R-:W-:-:S04]  /*0b40*/  FMUL R27, R27, R36 ;  /* 0x000000241b1b7220 */ /* 0x000fc80000400000 */
[----:B------:R-:W-:Y:S02]  /*0b50*/  FFMA R18, R18, R47, -R27 ;  /* 0x0000002f12127223 */ /* 0x000fe4000000081b */
[----:B------:R-:W-:Y:S01]  /*0b60*/  FFMA R3, R19, R30, -R3 ;  /* 0x0000001e13037223 */ /* 0x000fe20000000803 */
[----:B--2---:R-:W-:Y:S02]  /*0b70*/  HADD2.F32 R50, R8.H1_H1, -RZ.H0_H0 ;  /* 0xa00000ff08327230 */ /* 0x004fe40000004c00 */
[----:B------:R-:W-:Y:S02]  /*0b80*/  HADD2.F32 R42, R9.H1_H1, -RZ.H0_H0 ;  /* 0xa00000ff092a7230 */ /* 0x000fe40000004c00 */
[----:B---3--:R-:W-:Y:S02]  /*0b90*/  HADD2.F32 R53, R12.H1_H1, -RZ.H0_H0 ;  /* 0xa00000ff0c357230 */ /* 0x008fe40000004c00 */
[----:B------:R-:W-:Y:S02]  /*0ba0*/  HADD2.F32 R45, R13.H1_H1, -RZ.H0_H0 ;  /* 0xa00000ff0d2d7230 */ /* 0x000fe40000004c00 */
[----:B------:R-:W-:-:S02]  /*0bb0*/  HADD2.F32 R9, R9.H0_H0, -RZ.H0_H0 ;  /* 0xa00000ff09097230 */ /* 0x000fc40000004800 */
[C---:B------:R-:W-:Y:S02]  /*0bc0*/  HADD2.F32 R21, R14.reuse.H1_H1, -RZ.H0_H0 ;  /* 0xa00000ff0e157230 */ /* 0x040fe40000004c00 */
[----:B------:R-:W-:Y:S01]  /*0bd0*/  FMUL R52, R50, R53 ;  /* 0x0000003532347220 */ /* 0x000fe20000400000 */
[----:B------:R-:W-:Y:S01]  /*0be0*/  HADD2.F32 R25, R14.H0_H0, -RZ.H0_H0 ;  /* 0xa00000ff0e197230 */ /* 0x000fe20000004800 */
[----:B------:R-:W-:Y:S01]  /*0bf0*/  FMUL R42, R42, R45 ;  /* 0x0000002d2a2a7220 */ /* 0x000fe20000400000 */
[----:B------:R-:W-:Y:S02]  /*0c00*/  HADD2.F32 R50, R8.H0_H0, -RZ.H0_H0 ;  /* 0xa00000ff08327230 */ /* 0x000fe40000004800 */
[----:B------:R-:W-:Y:S02]  /*0c10*/  HADD2.F32 R53, R12.H0_H0, -RZ.H0_H0 ;  /* 0xa00000ff0c357230 */ /* 0x000fe40000004800 */
[C---:B----4-:R-:W-:Y:S02]  /*0c20*/  HADD2.F32 R49, R4.reuse.H0_H0, -RZ.H0_H0 ;  /* 0xa00000ff04317230 */ /* 0x050fe40000004800 */
[----:B------:R-:W-:-:S02]  /*0c30*/  HADD2.F32 R51, R4.H1_H1, -RZ.H0_H0 ;  /* 0xa00000ff04337230 */ /* 0x000fc40000004c00 */
[C---:B------:R-:W-:Y:S02]  /*0c40*/  HADD2.F32 R4, R5.reuse.H1_H1, -RZ.H0_H0 ;  /* 0xa00000ff05047230 */ /* 0x040fe40000004c00 */
[----:B------:R-:W-:Y:S01]  /*0c50*/  FMUL R50, R50, R53 ;  /* 0x0000003532327220 */ /* 0x000fe20000400000 */
[----:B------:R-:W-:Y:S02]  /*0c60*/  HADD2.F32 R5, R5.H0_H0, -RZ.H0_H0 ;  /* 0xa00000ff05057230 */ /* 0x000fe40000004800 */
[C---:B------:R-:W-:Y:S01]  /*0c70*/  HADD2.F32 R8, R34.reuse.H0_H0, -RZ.H0_H0 ;  /* 0xa00000ff22087230 */ /* 0x040fe20000004800 */
[----:B------:R-:W-:Y:S01]  /*0c80*/  @P2 FFMA R38, R46, R49, R50 ;  /* 0x000000312e262223 */ /* 0x000fe20000000032 */
[----:B------:R-:W-:Y:S01]  /*0c90*/  HADD2.F32 R34, R34.H1_H1, -RZ.H0_H0 ;  /* 0xa00000ff22227230 */ /* 0x000fe20000004c00 */
[----:B------:R-:W-:Y:S01]  /*0ca0*/  @P2 FFMA R39, R33, R4, R42 ;  /* 0x0000000421272223 */ /* 0x000fe2000000002a */
[----:B------:R-:W-:Y:S01]  /*0cb0*/  HADD2.F32 R46, R13.H0_H0, -RZ.H0_H0 ;  /* 0xa00000ff0d2e7230 */ /* 0x000fe20000004800 */
[----:B------:R-:W-:Y:S01]  /*0cc0*/  @P2 FFMA R31, R48, R51, R52 ;  /* 0x00000033301f2223 */ /* 0x000fe20000000034 */
[C---:B------:R-:W-:Y:S01]  /*0cd0*/  HADD2.F32 R4, R10.reuse.H1_H1, -RZ.H0_H0 ;  /* 0xa00000ff0a047230 */ /* 0x040fe20000004c00 */
[----:B------:R-:W-:Y:S01]  /*0ce0*/  F2F.F16.F32 R0, R38 ;  /* 0x0000002600007304 */ /* 0x000fe20000200800 */
[----:B------:R-:W-:-:S02]  /*0cf0*/  HADD2.F32 R10, R10.H0_H0, -RZ.H0_H0 ;  /* 0xa00000ff0a0a7230 */ /* 0x000fc40000004800 */
[C---:B------:R-:W-:Y:S02]  /*0d00*/  HADD2.F32 R13, R6.reuse.H1_H1, -RZ.H0_H0 ;  /* 0xa00000ff060d7230 */ /* 0x040fe40000004c00 */
[----:B------:R-:W-:Y:S01]  /*0d10*/  FMUL R9, R9, R46 ;  /* 0x0000002e09097220 */ /* 0x000fe20000400000 */
[C---:B------:R-:W-:Y:S01]  /*0d20*/  HADD2.F32 R12, R35.reuse.H0_H0, -RZ.H0_H0 ;  /* 0xa00000ff230c7230 */ /* 0x040fe20000004800 */
[----:B------:R-:W-:Y:S01]  /*0d30*/  FMUL R4, R4, R21 ;  /* 0x0000001504047220 */ /* 0x000fe20000400000 */
[----:B------:R-:W-:Y:S01]  /*0d40*/  HADD2.F32 R35, R35.H1_H1, -RZ.H0_H0 ;  /* 0xa00000ff23237230 */ /* 0x000fe20000004c00 */
[----:B------:R-:W-:Y:S01]  /*0d50*/  @P2 FFMA R16, R32, R5, R9 ;  /* 0x0000000520102223 */ /* 0x000fe20000000009 */
[----:B------:R-:W0:Y:S01]  /*0d60*/  F2F.F16.F32 R31, R31 ;  /* 0x0000001f001f7304 */ /* 0x000e220000200800 */
[----:B------:R-:W-:Y:S01]  /*0d70*/  HADD2.F32 R9, R6.H0_H0, -RZ.H0_H0 ;  /* 0xa00000ff06097230 */ /* 0x000fe20000004800 */
[----:B------:R-:W-:Y:S01]  /*0d80*/  FMUL R10, R10, R25 ;  /* 0x000000190a0a7220 */ /* 0x000fe20000400000 */
[C---:B------:R-:W-:Y:S01]  /*0d90*/  HADD2.F32 R6, R7.reuse.H1_H1, -RZ.H0_H0 ;  /* 0xa00000ff07067230 */ /* 0x040fe20000004c00 */
[----:B------:R-:W-:Y:S01]  /*0da0*/  @P2 FFMA R29, R34, R13, R4 ;  /* 0x0000000d221d2223 */ /* 0x000fe20000000004 */
[----:B------:R-:W-:-:S02]  /*0db0*/  HADD2.F32 R7, R7.H0_H0, -RZ.H0_H0 ;  /* 0xa00000ff07077230 */ /* 0x000fc40000004800 */
[----:B------:R-:W-:Y:S01]  /*0dc0*/  HADD2.F32 R4, R11.H1_H1, -RZ.H0_H0 ;  /* 0xa00000ff0b047230 */ /* 0x000fe20000004c00 */
[----:B------:R-:W-:Y:S01]  /*0dd0*/  F2F.F16.F32 R2, R39 ;  /* 0x0000002700027304 */ /* 0x000fe20000200800 */
[----:B------:R-:W-:Y:S01]  /*0de0*/  @P2 FFMA R17, R8, R9, R10 ;  /* 0x0000000908112223 */ /* 0x000fe2000000000a */
[----:B------:R-:W-:Y:S02]  /*0df0*/  HADD2.F32 R13, R15.H1_H1, -RZ.H0_H0 ;  /* 0xa00000ff0f0d7230 */ /* 0x000fe40000004c00 */
[----:B------:R-:W-:Y:S02]  /*0e00*/  HADD2.F32 R11, R11.H0_H0, -RZ.H0_H0 ;  /* 0xa00000ff0b0b7230 */ /* 0x000fe40000004800 */
[----:B------:R-:W-:Y:S02]  /*0e10*/  HADD2.F32 R8, R15.H0_H0, -RZ.H0_H0 ;  /* 0xa00000ff0f087230 */ /* 0x000fe40000004800 */
[----:B------:R-:W1:Y:S02]  /*0e20*/  F2F.F16.F32 R5, R16 ;  /* 0x0000001000057304 */ /* 0x000e640000200800 */
[----:B------:R-:W-:-:S04]  /*0e30*/  FMUL R13, R4, R13 ;  /* 0x0000000d040d7220 */ /* 0x000fc80000400000 */
[----:B------:R-:W-:Y:S02]  /*0e40*/  FMUL R8, R11, R8 ;  /* 0x000000080b087220 */ /* 0x000fe40000400000 */
[----:B------:R-:W-:Y:S01]  /*0e50*/  @P2 FFMA R3, R35, R6, R13 ;  /* 0x0000000623032223 */ /* 0x000fe2000000000d */
[----:B------:R-:W-:Y:S01]  /*0e60*/  F2F.F16.F32 R29, R29 ;  /* 0x0000001d001d7304 */ /* 0x000fe20000200800 */
[----:B------:R-:W-:Y:S01]  /*0e70*/  @P2 FFMA R18, R12, R7, R8 ;  /* 0x000000070c122223 */ /* 0x000fe20000000008 */
[----:B0-----:R-:W-:Y:S02]  /*0e80*/  PRMT R8, R0, 0x5410, R31 ;  /* 0x0000541000087816 */ /* 0x001fe4000000001f */
[----:B-1----:R-:W-:-:S04]  /*0e90*/  PRMT R9, R5, 0x5410, R2 ;  /* 0x0000541005097816 */ /* 0x002fc80000000002 */
[----:B------:R-:W0:Y:S08]  /*0ea0*/  F2F.F16.F32 R4, R17 ;  /* 0x0000001100047304 */ /* 0x000e300000200800 */
[----:B------:R-:W-:Y:S08]  /*0eb0*/  F2F.F16.F32 R3, R3 ;  /* 0x0000000300037304 */ /* 0x000ff00000200800 */
[----:B------:R-:W1:Y:S01]  /*0ec0*/  F2F.F16.F32 R18, R18 ;  /* 0x0000001200127304 */ /* 0x000e620000200800 */
[----:B0-----:R-:W-:-:S02]  /*0ed0*/  PRMT R10, R4, 0x5410, R29 ;  /* 0x00005410040a7816 */ /* 0x001fc4000000001d */
[----:B-1----:R-:W-:Y:S01]  /*0ee0*/  PRMT R11, R18, 0x5410, R3 ;  /* 0x00005410120b7816 */ /* 0x002fe20000000003 */
[----:B------:R-:W-:Y:S07]  /*0ef0*/  @P1 EXIT ;  /* 0x000000000000194d */ /* 0x000fee0003800000 */
[----:B------:R-:W-:Y:S01]  /*0f00*/  STG.E.128.SYS [R22], R8 ;  /* 0x0000000816007386 */ /* 0x000fe2000010ed00 */
[----:B------:R-:W-:Y:S05]  /*0f10*/  EXIT ;  /* 0x000000000000794d */ /* 0x000fea0003800000 */
.L_x_2:
[----:B------:R-:W-:-:S00]  /*0f20*/  BRA `(.L_x_2) ;  /* 0xfffffff000007947 */ /* 0x000fc0000383ffff */
[----:B------:R-:W-:-:S00]  /*0f30*/  NOP ;  /* 0x0000000000007918 */ /* 0x000fc00000000000 */
[----:B------:R-:W-:-:S00]  /*0f40*/  NOP ;  /* 0x0000000000007918 */ /* 0x000fc00000000000 */
[----:B------:R-:W-:-:S00]  /*0f50*/  NOP ;  /* 0x0000000000007918 */ /* 0x000fc00000000000 */
[----:B------:R-:W-:-:S00]  /*0f60*/  NOP ;  /* 0x0000000000007918 */ /* 0x000fc00000000000 */
[----:B------:R-:W-:-:S00]  /*0f70*/  NOP ;  /* 0x0000000000007918 */ /* 0x000fc00000000000 */
.L_x_3:


//--------------------- .nv.global.init           --------------------------
	.section	.nv.global.init,"aw",@progbits
.nv.global.init:
	.type		assertFunc_1,@object
	.size		assertFunc_1,(assertFunc_0 - assertFunc_1)
assertFunc_1:
        /*0000*/ 	.byte	0x75, 0x6e, 0x6b, 0x6e, 0x6f, 0x77, 0x6e, 0x00
	.type		assertFunc_0,@object
	.size		assertFunc_0,(assertMessage_1 - assertFunc_0)
assertFunc_0:
        /*0008*/ 	.byte	0x75, 0x6e, 0x6b, 0x6e, 0x6f, 0x77, 0x6e, 0x00
	.type		assertMessage_1,@object
	.size		assertMessage_1,(assertMessage_0 - assertMessage_1)
assertMessage_1:
        /*0010*/ 	.byte	0x69, 0x6e, 0x64, 0x65, 0x78, 0x20, 0x6f, 0x75, 0x74, 0x20, 0x6f, 0x66, 0x20, 0x62, 0x6f, 0x75
        /*0020*/ 	.byte	0x6e, 0x64, 0x73, 0x3a, 0x20, 0x30, 0x20, 0x3c, 0x3d, 0x20, 0x74, 0x6c, 0x2e, 0x62, 0x72, 0x6f
        /*0030*/ 	.byte	0x61, 0x64, 0x63, 0x61, 0x73, 0x74, 0x5f, 0x74, 0x6f, 0x28, 0x74, 0x6d, 0x70, 0x32, 0x38, 0x2c
        /*0040*/ 	.byte	0x20, 0x5b, 0x58, 0x42, 0x4c, 0x4f, 0x43, 0x4b, 0x5d, 0x29, 0x20, 0x3c, 0x20, 0x38, 0x31, 0x39
        /*0050*/ 	.byte	0x32, 0x00
	.type		assertMessage_0,@object
	.size		assertMessage_0,(assertFile_0 - assertMessage_0)
assertMessage_0:
        /*0052*/ 	.byte	0x69, 0x6e, 0x64, 0x65, 0x78, 0x20, 0x6f, 0x75, 0x74, 0x20, 0x6f, 0x66, 0x20, 0x62, 0x6f, 0x75
        /*0062*/ 	.byte	0x6e, 0x64, 0x73, 0x3a, 0x20, 0x30, 0x20, 0x3c, 0x3d, 0x20, 0x74, 0x6c, 0x2e, 0x62, 0x72, 0x6f
        /*0072*/ 	.byte	0x61, 0x64, 0x63, 0x61, 0x73, 0x74, 0x5f, 0x74, 0x6f, 0x28, 0x74, 0x6d, 0x70, 0x31, 0x30, 0x2c
        /*0082*/ 	.byte	0x20, 0x5b, 0x58, 0x42, 0x4c, 0x4f, 0x43, 0x4b, 0x5d, 0x29, 0x20, 0x3c, 0x20, 0x38, 0x31, 0x39
        /*0092*/ 	.byte	0x32, 0x00
	.type		assertFile_0,@object
	.size		assertFile_0,(assertFile_1 - assertFile_0)
assertFile_0:
        /*0094*/ 	.byte	0x2f, 0x74, 0x6d, 0x70, 0x2f, 0x74, 0x6f, 0x72, 0x63, 0x68, 0x69, 0x6e, 0x64, 0x75, 0x63, 0x74
        /*00a4*/ 	.byte	0x6f, 0x72, 0x5f, 0x79, 0x78, 0x69, 0x61, 0x6f, 0x39, 0x38, 0x36, 0x2f, 0x72, 0x6f, 0x2f, 0x63
        /*00b4*/ 	.byte	0x72, 0x6f, 0x67, 0x6c, 0x77, 0x33, 0x36, 0x6b, 0x77, 0x70, 0x37, 0x34, 0x79, 0x69, 0x70, 0x72
        /*00c4*/ 	.byte	0x35, 0x74, 0x68, 0x68, 0x6a, 0x79, 0x33, 0x78, 0x73, 0x6d, 0x6d, 0x6d, 0x37, 0x63, 0x36, 0x6a
        /*00d4*/ 	.byte	0x66, 0x65, 0x6e, 0x7a, 0x7a, 0x72, 0x63, 0x70, 0x64, 0x35, 0x37, 0x6d, 0x34, 0x63, 0x6e, 0x36
        /*00e4*/ 	.byte	0x6b, 0x6b, 0x65, 0x2e, 0x70, 0x79, 0x00
	.type		assertFile_1,@object
	.size		assertFile_1,(.L_1 - assertFile_1)
assertFile_1:
        /*00eb*/ 	.byte	0x2f, 0x74, 0x6d, 0x70, 0x2f, 0x74, 0x6f, 0x72, 0x63, 0x68, 0x69, 0x6e, 0x64, 0x75, 0x63, 0x74
        /*00fb*/ 	.byte	0x6f, 0x72, 0x5f, 0x79, 0x78, 0x69, 0x61, 0x6f, 0x39, 0x38, 0x36, 0x2f, 0x72, 0x6f, 0x2f, 0x63
        /*010b*/ 	.byte	0x72, 0x6f, 0x67, 0x6c, 0x77, 0x33, 0x36, 0x6b, 0x77, 0x70, 0x37, 0x34, 0x79, 0x69, 0x70, 0x72
        /*011b*/ 	.byte	0x35, 0x74, 0x68, 0x68, 0x6a, 0x79, 0x33, 0x78, 0x73, 0x6d, 0x6d, 0x6d, 0x37, 0x63, 0x36, 0x6a
        /*012b*/ 	.byte	0x66, 0x65, 0x6e, 0x7a, 0x7a, 0x72, 0x63, 0x70, 0x64, 0x35, 0x37, 0x6d, 0x34, 0x63, 0x6e, 0x36
        /*013b*/ 	.byte	0x6b, 0x6b, 0x65, 0x2e, 0x70, 0x79, 0x00
.L_1:


//--------------------- SYMBOLS --------------------------

	.type		__assertfail,@function
